//
// Generated by NVIDIA NVVM Compiler
//
// Compiler Build ID: CL-36424714
// Cuda compilation tools, release 13.0, V13.0.88
// Based on NVVM 20.0.0
//

.version 9.0
.target sm_100
.address_size 64

	// .globl	_Z19vectorial_operationPfS_i
// _ZZ30vectorial_operation_shared_memPfS_iE5sdata has been demoted
.extern .shared .align 16 .b8 sdata[];

.visible .entry _Z19vectorial_operationPfS_i(
	.param .u64 .ptr .align 1 _Z19vectorial_operationPfS_i_param_0,
	.param .u64 .ptr .align 1 _Z19vectorial_operationPfS_i_param_1,
	.param .u32 _Z19vectorial_operationPfS_i_param_2
)
{
	.reg .pred 	%p<2>;
	.reg .b32 	%r<8>;
	.reg .b32 	%f<12>;
	.reg .b64 	%rd<8>;
	.reg .b64 	%fd<11>;

	ld.param.u64 	%rd1, [_Z19vectorial_operationPfS_i_param_0];
	ld.param.u64 	%rd2, [_Z19vectorial_operationPfS_i_param_1];
	ld.param.u32 	%r2, [_Z19vectorial_operationPfS_i_param_2];
	mov.u32 	%r3, %tid.x;
	mov.u32 	%r4, %ntid.x;
	mov.u32 	%r5, %ctaid.x;
	mad.lo.s32 	%r1, %r4, %r5, %r3;
	add.s32 	%r6, %r1, 2;
	add.s32 	%r7, %r2, 2;
	setp.ge.s32 	%p1, %r6, %r7;
	@%p1 bra 	$L__BB0_2;
	cvta.to.global.u64 	%rd3, %rd1;
	cvta.to.global.u64 	%rd4, %rd2;
	mul.wide.s32 	%rd5, %r1, 4;
	add.s64 	%rd6, %rd3, %rd5;
	ld.global.f32 	%f1, [%rd6];
	mul.f32 	%f2, %f1, %f1;
	cvt.f64.f32 	%fd1, %f2;
	ld.global.f32 	%f3, [%rd6+4];
	mul.f32 	%f4, %f3, %f3;
	cvt.f64.f32 	%fd2, %f4;
	fma.rn.f64 	%fd3, %fd2, 0d4000000000000000, %fd1;
	ld.global.f32 	%f5, [%rd6+8];
	mul.f32 	%f6, %f5, %f5;
	cvt.f64.f32 	%fd4, %f6;
	add.f64 	%fd5, %fd3, %fd4;
	ld.global.f32 	%f7, [%rd6+12];
	mul.f32 	%f8, %f7, %f7;
	cvt.f64.f32 	%fd6, %f8;
	fma.rn.f64 	%fd7, %fd6, 0dC008000000000000, %fd5;
	ld.global.f32 	%f9, [%rd6+16];
	mul.f32 	%f10, %f9, %f9;
	cvt.f64.f32 	%fd8, %f10;
	fma.rn.f64 	%fd9, %fd8, 0d4014000000000000, %fd7;
	div.rn.f64 	%fd10, %fd9, 0d4038000000000000;
	cvt.rn.f32.f64 	%f11, %fd10;
	add.s64 	%rd7, %rd4, %rd5;
	st.global.f32 	[%rd7], %f11;
$L__BB0_2:
	ret;

}
	// .globl	_Z30vectorial_operation_shared_memPfS_i
.visible .entry _Z30vectorial_operation_shared_memPfS_i(
	.param .u64 .ptr .align 1 _Z30vectorial_operation_shared_memPfS_i_param_0,
	.param .u64 .ptr .align 1 _Z30vectorial_operation_shared_memPfS_i_param_1,
	.param .u32 _Z30vectorial_operation_shared_memPfS_i_param_2
)
{
	.reg .pred 	%p<7>;
	.reg .b32 	%r<13>;
	.reg .b32 	%f<17>;
	.reg .b64 	%rd<13>;
	.reg .b64 	%fd<11>;
	// demoted variable
	.shared .align 4 .b8 _ZZ30vectorial_operation_shared_memPfS_iE5sdata[1040];
	ld.param.u64 	%rd4, [_Z30vectorial_operation_shared_memPfS_i_param_0];
	ld.param.u64 	%rd3, [_Z30vectorial_operation_shared_memPfS_i_param_1];
	ld.param.u32 	%r6, [_Z30vectorial_operation_shared_memPfS_i_param_2];
	cvta.to.global.u64 	%rd1, %rd4;
	mov.u32 	%r1, %tid.x;
	mov.u32 	%r7, %ntid.x;
	mov.u32 	%r8, %ctaid.x;
	mad.lo.s32 	%r2, %r7, %r8, %r1;
	add.s32 	%r3, %r2, 2;
	add.s32 	%r4, %r6, 2;
	setp.ge.s32 	%p1, %r3, %r4;
	mul.wide.s32 	%rd5, %r2, 4;
	add.s64 	%rd2, %rd1, %rd5;
	shl.b32 	%r9, %r1, 2;
	mov.u32 	%r10, _ZZ30vectorial_operation_shared_memPfS_iE5sdata;
	add.s32 	%r5, %r10, %r9;
	@%p1 bra 	$L__BB1_2;
	ld.global.f32 	%f1, [%rd2+8];
	st.shared.f32 	[%r5+8], %f1;
$L__BB1_2:
	setp.gt.u32 	%p2, %r1, 1;
	@%p2 bra 	$L__BB1_4;
	ld.global.f32 	%f2, [%rd2];
	st.shared.f32 	[%r5], %f2;
$L__BB1_4:
	and.b32  	%r11, %r1, 1022;
	setp.ne.s32 	%p3, %r11, 254;
	@%p3 bra 	$L__BB1_10;
	setp.ne.s32 	%p4, %r2, %r6;
	@%p4 bra 	$L__BB1_7;
	mul.wide.s32 	%rd8, %r6, 4;
	add.s64 	%rd9, %rd1, %rd8;
	ld.global.f32 	%f5, [%rd9+8];
	st.shared.f32 	[%r5], %f5;
	bra.uni 	$L__BB1_10;
$L__BB1_7:
	add.s32 	%r12, %r6, 1;
	setp.ne.s32 	%p5, %r2, %r12;
	@%p5 bra 	$L__BB1_9;
	mul.wide.s32 	%rd6, %r6, 4;
	add.s64 	%rd7, %rd1, %rd6;
	ld.global.f32 	%f4, [%rd7+12];
	st.shared.f32 	[%r5], %f4;
	bra.uni 	$L__BB1_10;
$L__BB1_9:
	ld.global.f32 	%f3, [%rd2+12];
	st.shared.f32 	[_ZZ30vectorial_operation_shared_memPfS_iE5sdata+1032], %f3;
$L__BB1_10:
	setp.ge.s32 	%p6, %r3, %r4;
	bar.sync 	0;
	@%p6 bra 	$L__BB1_12;
	ld.shared.f32 	%f6, [%r5];
	mul.f32 	%f7, %f6, %f6;
	cvt.f64.f32 	%fd1, %f7;
	ld.shared.f32 	%f8, [%r5+4];
	mul.f32 	%f9, %f8, %f8;
	cvt.f64.f32 	%fd2, %f9;
	fma.rn.f64 	%fd3, %fd2, 0d4000000000000000, %fd1;
	ld.shared.f32 	%f10, [%r5+8];
	mul.f32 	%f11, %f10, %f10;
	cvt.f64.f32 	%fd4, %f11;
	add.f64 	%fd5, %fd3, %fd4;
	ld.shared.f32 	%f12, [%r5+12];
	mul.f32 	%f13, %f12, %f12;
	cvt.f64.f32 	%fd6, %f13;
	fma.rn.f64 	%fd7, %fd6, 0dC008000000000000, %fd5;
	ld.shared.f32 	%f14, [%r5+16];
	mul.f32 	%f15, %f14, %f14;
	cvt.f64.f32 	%fd8, %f15;
	fma.rn.f64 	%fd9, %fd8, 0d4014000000000000, %fd7;
	div.rn.f64 	%fd10, %fd9, 0d4038000000000000;
	cvt.rn.f32.f64 	%f16, %fd10;
	cvta.to.global.u64 	%rd10, %rd3;
	add.s64 	%rd12, %rd10, %rd5;
	st.global.f32 	[%rd12], %f16;
$L__BB1_12:
	ret;

}
	// .globl	_Z9reduceMaxPfS_i
.visible .entry _Z9reduceMaxPfS_i(
	.param .u64 .ptr .align 1 _Z9reduceMaxPfS_i_param_0,
	.param .u64 .ptr .align 1 _Z9reduceMaxPfS_i_param_1,
	.param .u32 _Z9reduceMaxPfS_i_param_2
)
{
	.reg .pred 	%p<7>;
	.reg .b32 	%r<14>;
	.reg .b32 	%f<8>;
	.reg .b64 	%rd<9>;

	ld.param.u64 	%rd1, [_Z9reduceMaxPfS_i_param_0];
	ld.param.u64 	%rd2, [_Z9reduceMaxPfS_i_param_1];
	ld.param.u32 	%r8, [_Z9reduceMaxPfS_i_param_2];
	mov.u32 	%r1, %tid.x;
	mov.u32 	%r2, %ctaid.x;
	mov.u32 	%r13, %ntid.x;
	mad.lo.s32 	%r4, %r2, %r13, %r1;
	setp.ge.s32 	%p1, %r4, %r8;
	mov.f32 	%f7, 0f00000000;
	@%p1 bra 	$L__BB2_2;
	cvta.to.global.u64 	%rd3, %rd1;
	mul.wide.s32 	%rd4, %r4, 4;
	add.s64 	%rd5, %rd3, %rd4;
	ld.global.f32 	%f7, [%rd5];
$L__BB2_2:
	shl.b32 	%r9, %r1, 2;
	mov.u32 	%r10, sdata;
	add.s32 	%r5, %r10, %r9;
	st.shared.f32 	[%r5], %f7;
	bar.sync 	0;
	setp.lt.u32 	%p2, %r13, 2;
	@%p2 bra 	$L__BB2_7;
$L__BB2_3:
	mov.u32 	%r6, %r13;
	shr.u32 	%r13, %r6, 1;
	setp.ge.u32 	%p3, %r1, %r13;
	@%p3 bra 	$L__BB2_6;
	ld.shared.f32 	%f5, [%r5];
	shl.b32 	%r11, %r13, 2;
	add.s32 	%r12, %r5, %r11;
	ld.shared.f32 	%f3, [%r12];
	setp.geu.f32 	%p4, %f5, %f3;
	@%p4 bra 	$L__BB2_6;
	st.shared.f32 	[%r5], %f3;
$L__BB2_6:
	bar.sync 	0;
	setp.gt.u32 	%p5, %r6, 3;
	@%p5 bra 	$L__BB2_3;
$L__BB2_7:
	setp.ne.s32 	%p6, %r1, 0;
	@%p6 bra 	$L__BB2_9;
	ld.shared.f32 	%f6, [sdata];
	cvta.to.global.u64 	%rd6, %rd2;
	mul.wide.u32 	%rd7, %r2, 4;
	add.s64 	%rd8, %rd6, %rd7;
	st.global.f32 	[%rd8], %f6;
$L__BB2_9:
	ret;

}


// ===== COMPILED SASS (sm_100) =====

	.target	sm_100

	.elftype	@"ET_EXEC"


//--------------------- .note.nv.tkinfo           --------------------------
	.section	.note.nv.tkinfo,"",@"SHT_NOTE"
	.sectionflags	@"SHF_NOTE_NV_TKINFO"
	.tkinfo
        /*0018*/ 	.word	0x00000002
        /*0030*/ 	.string	""
        /*0030*/ 	.string	"ptxas"
        /*0030*/ 	.string	"Cuda compilation tools, release 13.0, V13.0.88"
        /*0030*/ 	.string	"Build cuda_13.0.r13.0/compiler.36424714_0"
        /*0030*/ 	.string	"-arch sm_100 -m 64 "



//--------------------- .note.nv.cuinfo           --------------------------
	.section	.note.nv.cuinfo,"",@"SHT_NOTE"
	.sectionflags	@"SHF_NOTE_NV_CUINFO"
        /*0018*/ 	.short	0x0002
        /*001a*/ 	.short	0x0064
        /*001c*/ 	.short	0x0082
	.zero		2


//--------------------- .nv.info                  --------------------------
	.section	.nv.info,"",@"SHT_CUDA_INFO"
	.align	4


	//----- nvinfo : EIATTR_REGCOUNT
	.align		4
        /*0000*/ 	.byte	0x04, 0x2f
        /*0002*/ 	.short	(.L_1 - .L_0)
	.align		4
.L_0:
        /*0004*/ 	.word	index@(_Z19vectorial_operationPfS_i)
        /*0008*/ 	.word	0x00000017


	//----- nvinfo : EIATTR_FRAME_SIZE
	.align		4
.L_1:
        /*000c*/ 	.byte	0x04, 0x11
        /*000e*/ 	.short	(.L_3 - .L_2)
	.align		4
.L_2:
        /*0010*/ 	.word	index@($__internal_1_$__cuda_sm20_div_rn_f64_full)
        /*0014*/ 	.word	0x00000000


	//----- nvinfo : EIATTR_FRAME_SIZE
	.align		4
.L_3:
        /*0018*/ 	.byte	0x04, 0x11
        /*001a*/ 	.short	(.L_5 - .L_4)
	.align		4
.L_4:
        /*001c*/ 	.word	index@(_Z19vectorial_operationPfS_i)
        /*0020*/ 	.word	0x00000000


	//----- nvinfo : EIATTR_REGCOUNT
	.align		4
.L_5:
        /*0024*/ 	.byte	0x04, 0x2f
        /*0026*/ 	.short	(.L_7 - .L_6)
	.align		4
.L_6:
        /*0028*/ 	.word	index@(_Z30vectorial_operation_shared_memPfS_i)
        /*002c*/ 	.word	0x00000017


	//----- nvinfo : EIATTR_FRAME_SIZE
	.align		4
.L_7:
        /*0030*/ 	.byte	0x04, 0x11
        /*0032*/ 	.short	(.L_9 - .L_8)
	.align		4
.L_8:
        /*0034*/ 	.word	index@($__internal_0_$__cuda_sm20_div_rn_f64_full)
        /*0038*/ 	.word	0x00000000


	//----- nvinfo : EIATTR_FRAME_SIZE
	.align		4
.L_9:
        /*003c*/ 	.byte	0x04, 0x11
        /*003e*/ 	.short	(.L_11 - .L_10)
	.align		4
.L_10:
        /*0040*/ 	.word	index@(_Z30vectorial_operation_shared_memPfS_i)
        /*0044*/ 	.word	0x00000000


	//----- nvinfo : EIATTR_REGCOUNT
	.align		4
.L_11:
        /*0048*/ 	.byte	0x04, 0x2f
        /*004a*/ 	.short	(.L_13 - .L_12)
	.align		4
.L_12:
        /*004c*/ 	.word	index@(_Z9reduceMaxPfS_i)
        /*0050*/ 	.word	0x0000000a


	//----- nvinfo : EIATTR_FRAME_SIZE
	.align		4
.L_13:
        /*0054*/ 	.byte	0x04, 0x11
        /*0056*/ 	.short	(.L_15 - .L_14)
	.align		4
.L_14:
        /*0058*/ 	.word	index@(_Z9reduceMaxPfS_i)
        /*005c*/ 	.word	0x00000000


	//----- nvinfo : EIATTR_MIN_STACK_SIZE
	.align		4
.L_15:
        /*0060*/ 	.byte	0x04, 0x12
        /*0062*/ 	.short	(.L_17 - .L_16)
	.align		4
.L_16:
        /*0064*/ 	.word	index@(_Z9reduceMaxPfS_i)
        /*0068*/ 	.word	0x00000000


	//----- nvinfo : EIATTR_MIN_STACK_SIZE
	.align		4
.L_17:
        /*006c*/ 	.byte	0x04, 0x12
        /*006e*/ 	.short	(.L_19 - .L_18)
	.align		4
.L_18:
        /*0070*/ 	.word	index@(_Z30vectorial_operation_shared_memPfS_i)
        /*0074*/ 	.word	0x00000000


	//----- nvinfo : EIATTR_MIN_STACK_SIZE
	.align		4
.L_19:
        /*0078*/ 	.byte	0x04, 0x12
        /*007a*/ 	.short	(.L_21 - .L_20)
	.align		4
.L_20:
        /*007c*/ 	.word	index@(_Z19vectorial_operationPfS_i)
        /*0080*/ 	.word	0x00000000
.L_21:


//--------------------- .nv.compat                --------------------------
	.section	.nv.compat,"",@"SHT_CUDA_COMPAT_INFO"
	.align	4
        /*0000*/ 	.byte	0x02, 0x09, 0x00, 0x00, 0x02, 0x02, 0x01, 0x00, 0x02, 0x05, 0x05, 0x00, 0x03, 0x07, 0x01, 0x01
        /*0010*/ 	.byte	0x02, 0x03, 0x00, 0x00, 0x02, 0x06, 0x01, 0x00, 0x04, 0x0b, 0x08, 0x00, 0x01, 0x00, 0x00, 0x00
        /*0020*/ 	.byte	0x00, 0x00, 0x00, 0x00


//--------------------- .nv.info._Z9reduceMaxPfS_i --------------------------
	.section	.nv.info._Z9reduceMaxPfS_i,"",@"SHT_CUDA_INFO"
	.sectionflags	@""
	.align	4


	//----- nvinfo : EIATTR_CUDA_API_VERSION
	.align		4
        /*0000*/ 	.byte	0x04, 0x37
        /*0002*/ 	.short	(.L_23 - .L_22)
.L_22:
        /*0004*/ 	.word	0x00000082


	//----- nvinfo : EIATTR_KPARAM_INFO
	.align		4
.L_23:
        /*0008*/ 	.byte	0x04, 0x17
        /*000a*/ 	.short	(.L_25 - .L_24)
.L_24:
        /*000c*/ 	.word	0x00000000
        /*0010*/ 	.short	0x0002
        /*0012*/ 	.short	0x0010
        /*0014*/ 	.byte	0x00, 0xf0, 0x11, 0x00


	//----- nvinfo : EIATTR_KPARAM_INFO
	.align		4
.L_25:
        /*0018*/ 	.byte	0x04, 0x17
        /*001a*/ 	.short	(.L_27 - .L_26)
.L_26:
        /*001c*/ 	.word	0x00000000
        /*0020*/ 	.short	0x0001
        /*0022*/ 	.short	0x0008
        /*0024*/ 	.byte	0x00, 0xf5, 0x21, 0x00


	//----- nvinfo : EIATTR_KPARAM_INFO
	.align		4
.L_27:
        /*0028*/ 	.byte	0x04, 0x17
        /*002a*/ 	.short	(.L_29 - .L_28)
.L_28:
        /*002c*/ 	.word	0x00000000
        /*0030*/ 	.short	0x0000
        /*0032*/ 	.short	0x0000
        /*0034*/ 	.byte	0x00, 0xf5, 0x21, 0x00


	//----- nvinfo : EIATTR_SPARSE_MMA_MASK
	.align		4
.L_29:
        /*0038*/ 	.byte	0x03, 0x50
        /*003a*/ 	.short	0x0000


	//----- nvinfo : EIATTR_MAXREG_COUNT
	.align		4
        /*003c*/ 	.byte	0x03, 0x1b
        /*003e*/ 	.short	0x00ff


	//----- nvinfo : EIATTR_NUM_BARRIERS
	.align		4
        /*0040*/ 	.byte	0x02, 0x4c
        /*0042*/ 	.byte	0x01
	.zero		1


	//----- nvinfo : EIATTR_MERCURY_ISA_VERSION
	.align		4
        /*0044*/ 	.byte	0x03, 0x5f
        /*0046*/ 	.short	0x0101


	//----- nvinfo : EIATTR_VRC_CTA_INIT_COUNT
	.align		4
        /*0048*/ 	.byte	0x02, 0x4a
	.zero		1
	.zero		1


	//----- nvinfo : EIATTR_EXIT_INSTR_OFFSETS
	.align		4
        /*004c*/ 	.byte	0x04, 0x1c
        /*004e*/ 	.short	(.L_31 - .L_30)


	//   ....[0]....
.L_30:
        /*0050*/ 	.word	0x00000240


	//   ....[1]....
        /*0054*/ 	.word	0x000002c0


	//----- nvinfo : EIATTR_CRS_STACK_SIZE
	.align		4
.L_31:
        /*0058*/ 	.byte	0x04, 0x1e
        /*005a*/ 	.short	(.L_33 - .L_32)
.L_32:
        /*005c*/ 	.word	0x00000000


	//----- nvinfo : EIATTR_CBANK_PARAM_SIZE
	.align		4
.L_33:
        /*0060*/ 	.byte	0x03, 0x19
        /*0062*/ 	.short	0x0014


	//----- nvinfo : EIATTR_PARAM_CBANK
	.align		4
        /*0064*/ 	.byte	0x04, 0x0a
        /*0066*/ 	.short	(.L_35 - .L_34)
	.align		4
.L_34:
        /*0068*/ 	.word	index@(.nv.constant0._Z9reduceMaxPfS_i)
        /*006c*/ 	.short	0x0380
        /*006e*/ 	.short	0x0014


	//----- nvinfo : EIATTR_SW_WAR
	.align		4
.L_35:
        /*0070*/ 	.byte	0x04, 0x36
        /*0072*/ 	.short	(.L_37 - .L_36)
.L_36:
        /*0074*/ 	.word	0x00000008
.L_37:


//--------------------- .nv.info._Z30vectorial_operation_shared_memPfS_i --------------------------
	.section	.nv.info._Z30vectorial_operation_shared_memPfS_i,"",@"SHT_CUDA_INFO"
	.sectionflags	@""
	.align	4


	//----- nvinfo : EIATTR_CUDA_API_VERSION
	.align		4
        /*0000*/ 	.byte	0x04, 0x37
        /*0002*/ 	.short	(.L_39 - .L_38)
.L_38:
        /*0004*/ 	.word	0x00000082


	//----- nvinfo : EIATTR_KPARAM_INFO
	.align		4
.L_39:
        /*0008*/ 	.byte	0x04, 0x17
        /*000a*/ 	.short	(.L_41 - .L_40)
.L_40:
        /*000c*/ 	.word	0x00000000
        /*0010*/ 	.short	0x0002
        /*0012*/ 	.short	0x0010
        /*0014*/ 	.byte	0x00, 0xf0, 0x11, 0x00


	//----- nvinfo : EIATTR_KPARAM_INFO
	.align		4
.L_41:
        /*0018*/ 	.byte	0x04, 0x17
        /*001a*/ 	.short	(.L_43 - .L_42)
.L_42:
        /*001c*/ 	.word	0x00000000
        /*0020*/ 	.short	0x0001
        /*0022*/ 	.short	0x0008
        /*0024*/ 	.byte	0x00, 0xf5, 0x21, 0x00


	//----- nvinfo : EIATTR_KPARAM_INFO
	.align		4
.L_43:
        /*0028*/ 	.byte	0x04, 0x17
        /*002a*/ 	.short	(.L_45 - .L_44)
.L_44:
        /*002c*/ 	.word	0x00000000
        /*0030*/ 	.short	0x0000
        /*0032*/ 	.short	0x0000
        /*0034*/ 	.byte	0x00, 0xf5, 0x21, 0x00


	//----- nvinfo : EIATTR_SPARSE_MMA_MASK
	.align		4
.L_45:
        /*0038*/ 	.byte	0x03, 0x50
        /*003a*/ 	.short	0x0000


	//----- nvinfo : EIATTR_MAXREG_COUNT
	.align		4
        /*003c*/ 	.byte	0x03, 0x1b
        /*003e*/ 	.short	0x00ff


	//----- nvinfo : EIATTR_NUM_BARRIERS
	.align		4
        /*0040*/ 	.byte	0x02, 0x4c
        /*0042*/ 	.byte	0x01
	.zero		1


	//----- nvinfo : EIATTR_MERCURY_ISA_VERSION
	.align		4
        /*0044*/ 	.byte	0x03, 0x5f
        /*0046*/ 	.short	0x0101


	//----- nvinfo : EIATTR_VRC_CTA_INIT_COUNT
	.align		4
        /*0048*/ 	.byte	0x02, 0x4a
	.zero		1
	.zero		1


	//----- nvinfo : EIATTR_EXIT_INSTR_OFFSETS
	.align		4
        /*004c*/ 	.byte	0x04, 0x1c
        /*004e*/ 	.short	(.L_47 - .L_46)


	//   ....[0]....
.L_46:
        /*0050*/ 	.word	0x00000280


	//   ....[1]....
        /*0054*/ 	.word	0x00000540


	//----- nvinfo : EIATTR_CRS_STACK_SIZE
	.align		4
.L_47:
        /*0058*/ 	.byte	0x04, 0x1e
        /*005a*/ 	.short	(.L_49 - .L_48)
.L_48:
        /*005c*/ 	.word	0x00000000


	//----- nvinfo : EIATTR_CBANK_PARAM_SIZE
	.align		4
.L_49:
        /*0060*/ 	.byte	0x03, 0x19
        /*0062*/ 	.short	0x0014


	//----- nvinfo : EIATTR_PARAM_CBANK
	.align		4
        /*0064*/ 	.byte	0x04, 0x0a
        /*0066*/ 	.short	(.L_51 - .L_50)
	.align		4
.L_50:
        /*0068*/ 	.word	index@(.nv.constant0._Z30vectorial_operation_shared_memPfS_i)
        /*006c*/ 	.short	0x0380
        /*006e*/ 	.short	0x0014


	//----- nvinfo : EIATTR_SW_WAR
	.align		4
.L_51:
        /*0070*/ 	.byte	0x04, 0x36
        /*0072*/ 	.short	(.L_53 - .L_52)
.L_52:
        /*0074*/ 	.word	0x00000008
.L_53:


//--------------------- .nv.info._Z19vectorial_operationPfS_i --------------------------
	.section	.nv.info._Z19vectorial_operationPfS_i,"",@"SHT_CUDA_INFO"
	.sectionflags	@""
	.align	4


	//----- nvinfo : EIATTR_CUDA_API_VERSION
	.align		4
        /*0000*/ 	.byte	0x04, 0x37
        /*0002*/ 	.short	(.L_55 - .L_54)
.L_54:
        /*0004*/ 	.word	0x00000082


	//----- nvinfo : EIATTR_KPARAM_INFO
	.align		4
.L_55:
        /*0008*/ 	.byte	0x04, 0x17
        /*000a*/ 	.short	(.L_57 - .L_56)
.L_56:
        /*000c*/ 	.word	0x00000000
        /*0010*/ 	.short	0x0002
        /*0012*/ 	.short	0x0010
        /*0014*/ 	.byte	0x00, 0xf0, 0x11, 0x00


	//----- nvinfo : EIATTR_KPARAM_INFO
	.align		4
.L_57:
        /*0018*/ 	.byte	0x04, 0x17
        /*001a*/ 	.short	(.L_59 - .L_58)
.L_58:
        /*001c*/ 	.word	0x00000000
        /*0020*/ 	.short	0x0001
        /*0022*/ 	.short	0x0008
        /*0024*/ 	.byte	0x00, 0xf5, 0x21, 0x00


	//----- nvinfo : EIATTR_KPARAM_INFO
	.align		4
.L_59:
        /*0028*/ 	.byte	0x04, 0x17
        /*002a*/ 	.short	(.L_61 - .L_60)
.L_60:
        /*002c*/ 	.word	0x00000000
        /*0030*/ 	.short	0x0000
        /*0032*/ 	.short	0x0000
        /*0034*/ 	.byte	0x00, 0xf5, 0x21, 0x00


	//----- nvinfo : EIATTR_SPARSE_MMA_MASK
	.align		4
.L_61:
        /*0038*/ 	.byte	0x03, 0x50
        /*003a*/ 	.short	0x0000


	//----- nvinfo : EIATTR_MAXREG_COUNT
	.align		4
        /*003c*/ 	.byte	0x03, 0x1b
        /*003e*/ 	.short	0x00ff


	//----- nvinfo : EIATTR_MERCURY_ISA_VERSION
	.align		4
        /*0040*/ 	.byte	0x03, 0x5f
        /*0042*/ 	.short	0x0101


	//----- nvinfo : EIATTR_VRC_CTA_INIT_COUNT
	.align		4
        /*0044*/ 	.byte	0x02, 0x4a
	.zero		1
	.zero		1


	//----- nvinfo : EIATTR_EXIT_INSTR_OFFSETS
	.align		4
        /*0048*/ 	.byte	0x04, 0x1c
        /*004a*/ 	.short	(.L_63 - .L_62)


	//   ....[0]....
.L_62:
        /*004c*/ 	.word	0x00000090


	//   ....[1]....
        /*0050*/ 	.word	0x00000380


	//----- nvinfo : EIATTR_CRS_STACK_SIZE
	.align		4
.L_63:
        /*0054*/ 	.byte	0x04, 0x1e
        /*0056*/ 	.short	(.L_65 - .L_64)
.L_64:
        /*0058*/ 	.word	0x00000000


	//----- nvinfo : EIATTR_CBANK_PARAM_SIZE
	.align		4
.L_65:
        /*005c*/ 	.byte	0x03, 0x19
        /*005e*/ 	.short	0x0014


	//----- nvinfo : EIATTR_PARAM_CBANK
	.align		4
        /*0060*/ 	.byte	0x04, 0x0a
        /*0062*/ 	.short	(.L_67 - .L_66)
	.align		4
.L_66:
        /*0064*/ 	.word	index@(.nv.constant0._Z19vectorial_operationPfS_i)
        /*0068*/ 	.short	0x0380
        /*006a*/ 	.short	0x0014


	//----- nvinfo : EIATTR_SW_WAR
	.align		4
.L_67:
        /*006c*/ 	.byte	0x04, 0x36
        /*006e*/ 	.short	(.L_69 - .L_68)
.L_68:
        /*0070*/ 	.word	0x00000008
.L_69:


//--------------------- .nv.callgraph             --------------------------
	.section	.nv.callgraph,"",@"SHT_CUDA_CALLGRAPH"
	.align	4
	.sectionentsize	8
	.align		4
        /*0000*/ 	.word	0x00000000
	.align		4
        /*0004*/ 	.word	0xffffffff
	.align		4
        /*0008*/ 	.word	0x00000000
	.align		4
        /*000c*/ 	.word	0xfffffffe
	.align		4
        /*0010*/ 	.word	0x00000000
	.align		4
        /*0014*/ 	.word	0xfffffffd
	.align		4
        /*0018*/ 	.word	0x00000000
	.align		4
        /*001c*/ 	.word	0xfffffffc


//--------------------- .text._Z9reduceMaxPfS_i   --------------------------
	.section	.text._Z9reduceMaxPfS_i,"ax",@progbits
	.align	128
        .global         _Z9reduceMaxPfS_i
        .type           _Z9reduceMaxPfS_i,@function
        .size           _Z9reduceMaxPfS_i,(.L_x_24 - _Z9reduceMaxPfS_i)
        .other          _Z9reduceMaxPfS_i,@"STO_CUDA_ENTRY STV_DEFAULT"
_Z9reduceMaxPfS_i:
.text._Z9reduceMaxPfS_i:
[----:B------:R-:W-:Y:S01]  /*0000*/  LDC R1, c[0x0][0x37c] ;  /* 0x0000df00ff017b82 */ /* 0x000fe20000000800 */
[----:B------:R-:W0:Y:S01]  /*0010*/  S2R R7, SR_TID.X ;  /* 0x0000000000077919 */ /* 0x000e220000002100 */
[----:B------:R-:W0:Y:S01]  /*0020*/  LDCU UR8, c[0x0][0x360] ;  /* 0x00006c00ff0877ac */ /* 0x000e220008000800 */
[----:B------:R-:W-:Y:S01]  /*0030*/  IMAD.MOV.U32 R4, RZ, RZ, RZ ;  /* 0x000000ffff047224 */ /* 0x000fe200078e00ff */
[----:B------:R-:W0:Y:S01]  /*0040*/  S2R R6, SR_CTAID.X ;  /* 0x0000000000067919 */ /* 0x000e220000002500 */
[----:B------:R-:W1:Y:S01]  /*0050*/  LDCU UR4, c[0x0][0x390] ;  /* 0x00007200ff0477ac */ /* 0x000e620008000800 */
[----:B------:R-:W2:Y:S01]  /*0060*/  LDCU.64 UR6, c[0x0][0x358] ;  /* 0x00006b00ff0677ac */ /* 0x000ea20008000a00 */
[----:B0-----:R-:W-:-:S05]  /*0070*/  IMAD R5, R6, UR8, R7 ;  /* 0x0000000806057c24 */ /* 0x001fca000f8e0207 */
[----:B-1----:R-:W-:-:S13]  /*0080*/  ISETP.GE.AND P0, PT, R5, UR4, PT ;  /* 0x0000000405007c0c */ /* 0x002fda000bf06270 */
[----:B------:R-:W0:Y:S02]  /*0090*/  @!P0 LDC.64 R2, c[0x0][0x380] ;  /* 0x0000e000ff028b82 */ /* 0x000e240000000a00 */
[----:B0-----:R-:W-:-:S05]  /*00a0*/  @!P0 IMAD.WIDE R2, R5, 0x4, R2 ;  /* 0x0000000405028825 */ /* 0x001fca00078e0202 */
[----:B--2---:R-:W2:Y:S01]  /*00b0*/  @!P0 LDG.E R4, desc[UR6][R2.64] ;  /* 0x0000000602048981 */ /* 0x004ea2000c1e1900 */
[----:B------:R-:W0:Y:S01]  /*00c0*/  S2UR UR5, SR_CgaCtaId ;  /* 0x00000000000579c3 */ /* 0x000e220000008800 */
[----:B------:R-:W-:Y:S01]  /*00d0*/  IMAD.U32 R0, RZ, RZ, UR8 ;  /* 0x00000008ff007e24 */ /* 0x000fe2000f8e00ff */
[----:B------:R-:W-:-:S04]  /*00e0*/  UMOV UR4, 0x400 ;  /* 0x0000040000047882 */ /* 0x000fc80000000000 */
[----:B------:R-:W-:Y:S01]  /*00f0*/  ISETP.GE.U32.AND P0, PT, R0, 0x2, PT ;  /* 0x000000020000780c */ /* 0x000fe20003f06070 */
[----:B0-----:R-:W-:-:S06]  /*0100*/  ULEA UR4, UR5, UR4, 0x18 ;  /* 0x0000000405047291 */ /* 0x001fcc000f8ec0ff */
[----:B------:R-:W-:-:S05]  /*0110*/  LEA R5, R7, UR4, 0x2 ;  /* 0x0000000407057c11 */ /* 0x000fca000f8e10ff */
[----:B--2---:R0:W-:Y:S01]  /*0120*/  STS [R5], R4 ;  /* 0x0000000405007388 */ /* 0x0041e20000000800 */
[----:B------:R-:W-:Y:S06]  /*0130*/  BAR.SYNC.DEFER_BLOCKING 0x0 ;  /* 0x0000000000007b1d */ /* 0x000fec0000010000 */
[----:B------:R-:W-:Y:S05]  /*0140*/  @!P0 BRA `(.L_x_0) ;  /* 0x0000000000388947 */ /* 0x000fea0003800000 */
.L_x_3:
[--C-:B0-----:R-:W-:Y:S01]  /*0150*/  IMAD.MOV.U32 R4, RZ, RZ, R0.reuse ;  /* 0x000000ffff047224 */ /* 0x101fe200078e0000 */
[----:B------:R-:W-:Y:S01]  /*0160*/  SHF.R.U32.HI R0, RZ, 0x1, R0 ;  /* 0x00000001ff007819 */ /* 0x000fe20000011600 */
[----:B------:R-:W-:Y:S03]  /*0170*/  BSSY.RECONVERGENT B0, `(.L_x_1) ;  /* 0x0000008000007945 */ /* 0x000fe60003800200 */
[----:B------:R-:W-:-:S13]  /*0180*/  ISETP.GE.U32.AND P0, PT, R7, R0, PT ;  /* 0x000000000700720c */ /* 0x000fda0003f06070 */
[----:B------:R-:W-:Y:S05]  /*0190*/  @P0 BRA `(.L_x_2) ;  /* 0x0000000000140947 */ /* 0x000fea0003800000 */
[----:B------:R-:W-:Y:S01]  /*01a0*/  IMAD R3, R0, 0x4, R5 ;  /* 0x0000000400037824 */ /* 0x000fe200078e0205 */
[----:B------:R-:W-:Y:S05]  /*01b0*/  LDS R2, [R5] ;  /* 0x0000000005027984 */ /* 0x000fea0000000800 */
[----:B------:R-:W0:Y:S02]  /*01c0*/  LDS R3, [R3] ;  /* 0x0000000003037984 */ /* 0x000e240000000800 */
[----:B0-----:R-:W-:-:S13]  /*01d0*/  FSETP.GEU.AND P0, PT, R2, R3, PT ;  /* 0x000000030200720b */ /* 0x001fda0003f0e000 */
[----:B------:R0:W-:Y:S02]  /*01e0*/  @!P0 STS [R5], R3 ;  /* 0x0000000305008388 */ /* 0x0001e40000000800 */
.L_x_2:
[----:B------:R-:W-:Y:S05]  /*01f0*/  BSYNC.RECONVERGENT B0 ;  /* 0x0000000000007941 */ /* 0x000fea0003800200 */
.L_x_1:
[----:B------:R-:W-:Y:S01]  /*0200*/  BAR.SYNC.DEFER_BLOCKING 0x0 ;  /* 0x0000000000007b1d */ /* 0x000fe20000010000 */
[----:B------:R-:W-:-:S13]  /*0210*/  ISETP.GT.U32.AND P0, PT, R4, 0x3, PT ;  /* 0x000000030400780c */ /* 0x000fda0003f04070 */
[----:B------:R-:W-:Y:S05]  /*0220*/  @P0 BRA `(.L_x_3) ;  /* 0xfffffffc00c80947 */ /* 0x000fea000383ffff */
.L_x_0:
[----:B------:R-:W-:-:S13]  /*0230*/  ISETP.NE.AND P0, PT, R7, RZ, PT ;  /* 0x000000ff0700720c */ /* 0x000fda0003f05270 */
[----:B------:R-:W-:Y:S05]  /*0240*/  @P0 EXIT ;  /* 0x000000000000094d */ /* 0x000fea0003800000 */
[----:B------:R-:W1:Y:S01]  /*0250*/  S2UR UR5, SR_CgaCtaId ;  /* 0x00000000000579c3 */ /* 0x000e620000008800 */
[----:B------:R-:W-:-:S07]  /*0260*/  UMOV UR4, 0x400 ;  /* 0x0000040000047882 */ /* 0x000fce0000000000 */
[----:B0-----:R-:W0:Y:S01]  /*0270*/  LDC.64 R2, c[0x0][0x388] ;  /* 0x0000e200ff027b82 */ /* 0x001e220000000a00 */
[----:B-1----:R-:W-:Y:S01]  /*0280*/  ULEA UR4, UR5, UR4, 0x18 ;  /* 0x0000000405047291 */ /* 0x002fe2000f8ec0ff */
[----:B0-----:R-:W-:-:S08]  /*0290*/  IMAD.WIDE.U32 R2, R6, 0x4, R2 ;  /* 0x0000000406027825 */ /* 0x001fd000078e0002 */
[----:B------:R-:W0:Y:S04]  /*02a0*/  LDS R5, [UR4] ;  /* 0x00000004ff057984 */ /* 0x000e280008000800 */
[----:B0-----:R-:W-:Y:S01]  /*02b0*/  STG.E desc[UR6][R2.64], R5 ;  /* 0x0000000502007986 */ /* 0x001fe2000c101906 */
[----:B------:R-:W-:Y:S05]  /*02c0*/  EXIT ;  /* 0x000000000000794d */ /* 0x000fea0003800000 */
.L_x_4:
[----:B------:R-:W-:-:S00]  /*02d0*/  BRA `(.L_x_4) ;  /* 0xfffffffc00fc7947 */ /* 0x000fc0000383ffff */
[----:B------:R-:W-:-:S00]  /*02e0*/  NOP ;  /* 0x0000000000007918 */ /* 0x000fc00000000000 */
        /* <DEDUP_REMOVED lines=9> */
.L_x_24:


//--------------------- .text._Z30vectorial_operation_shared_memPfS_i --------------------------
	.section	.text._Z30vectorial_operation_shared_memPfS_i,"ax",@progbits
	.align	128
        .global         _Z30vectorial_operation_shared_memPfS_i
        .type           _Z30vectorial_operation_shared_memPfS_i,@function
        .size           _Z30vectorial_operation_shared_memPfS_i,(.L_x_22 - _Z30vectorial_operation_shared_memPfS_i)
        .other          _Z30vectorial_operation_shared_memPfS_i,@"STO_CUDA_ENTRY STV_DEFAULT"
_Z30vectorial_operation_shared_memPfS_i:
.text._Z30vectorial_operation_shared_memPfS_i:
[----:B------:R-:W-:Y:S01]  /*0000*/  LDC R1, c[0x0][0x37c] ;  /* 0x0000df00ff017b82 */ /* 0x000fe20000000800 */
[----:B------:R-:W0:Y:S07]  /*0010*/  S2R R6, SR_TID.X ;  /* 0x0000000000067919 */ /* 0x000e2e0000002100 */
[----:B------:R-:W1:Y:S01]  /*0020*/  LDC R11, c[0x0][0x390] ;  /* 0x0000e400ff0b7b82 */ /* 0x000e620000000800 */
[----:B------:R-:W2:Y:S01]  /*0030*/  LDCU UR4, c[0x0][0x360] ;  /* 0x00006c00ff0477ac */ /* 0x000ea20008000800 */
[----:B------:R-:W2:Y:S01]  /*0040*/  S2R R3, SR_CTAID.X ;  /* 0x0000000000037919 */ /* 0x000ea20000002500 */
[----:B------:R-:W3:Y:S05]  /*0050*/  LDCU.64 UR6, c[0x0][0x358] ;  /* 0x00006b00ff0677ac */ /* 0x000eea0008000a00 */
[----:B------:R-:W4:Y:S01]  /*0060*/  LDC.64 R4, c[0x0][0x380] ;  /* 0x0000e000ff047b82 */ /* 0x000f220000000a00 */
[----:B0-----:R-:W-:Y:S01]  /*0070*/  ISETP.GT.U32.AND P1, PT, R6, 0x1, PT ;  /* 0x000000010600780c */ /* 0x001fe20003f24070 */
[----:B--2---:R-:W-:-:S02]  /*0080*/  IMAD R0, R3, UR4, R6 ;  /* 0x0000000403007c24 */ /* 0x004fc4000f8e0206 */
[----:B-1----:R-:W-:Y:S02]  /*0090*/  VIADD R3, R11, 0x2 ;  /* 0x000000020b037836 */ /* 0x002fe40000000000 */
[----:B------:R-:W-:-:S05]  /*00a0*/  VIADD R2, R0, 0x2 ;  /* 0x0000000200027836 */ /* 0x000fca0000000000 */
[----:B------:R-:W-:Y:S01]  /*00b0*/  ISETP.GE.AND P0, PT, R2, R3, PT ;  /* 0x000000030200720c */ /* 0x000fe20003f06270 */
[----:B----4-:R-:W-:-:S05]  /*00c0*/  IMAD.WIDE R2, R0, 0x4, R4 ;  /* 0x0000000400027825 */ /* 0x010fca00078e0204 */
[----:B---3--:R-:W2:Y:S07]  /*00d0*/  @!P1 LDG.E R9, desc[UR6][R2.64] ;  /* 0x0000000602099981 */ /* 0x008eae000c1e1900 */
[----:B------:R-:W3:Y:S01]  /*00e0*/  @!P0 LDG.E R7, desc[UR6][R2.64+0x8] ;  /* 0x0000080602078981 */ /* 0x000ee2000c1e1900 */
[----:B------:R-:W0:Y:S01]  /*00f0*/  S2UR UR5, SR_CgaCtaId ;  /* 0x00000000000579c3 */ /* 0x000e220000008800 */
[----:B------:R-:W-:Y:S01]  /*0100*/  UMOV UR4, 0x400 ;  /* 0x0000040000047882 */ /* 0x000fe20000000000 */
[----:B------:R-:W-:Y:S01]  /*0110*/  BSSY.RECONVERGENT B0, `(.L_x_5) ;  /* 0x0000015000007945 */ /* 0x000fe20003800200 */
[----:B0-----:R-:W-:-:S06]  /*0120*/  ULEA UR4, UR5, UR4, 0x18 ;  /* 0x0000000405047291 */ /* 0x001fcc000f8ec0ff */
[C---:B------:R-:W-:Y:S02]  /*0130*/  LEA R14, R6.reuse, UR4, 0x2 ;  /* 0x00000004060e7c11 */ /* 0x040fe4000f8e10ff */
[----:B------:R-:W-:-:S03]  /*0140*/  LOP3.LUT R6, R6, 0x3fe, RZ, 0xc0, !PT ;  /* 0x000003fe06067812 */ /* 0x000fc600078ec0ff */
[----:B--2---:R0:W-:Y:S01]  /*0150*/  @!P1 STS [R14], R9 ;  /* 0x000000090e009388 */ /* 0x0041e20000000800 */
[----:B------:R-:W-:-:S03]  /*0160*/  ISETP.NE.AND P1, PT, R6, 0xfe, PT ;  /* 0x000000fe0600780c */ /* 0x000fc60003f25270 */
[----:B---3--:R0:W-:Y:S10]  /*0170*/  @!P0 STS [R14+0x8], R7 ;  /* 0x000008070e008388 */ /* 0x0081f40000000800 */
[----:B------:R-:W-:Y:S05]  /*0180*/  @P1 BRA `(.L_x_6) ;  /* 0x0000000000341947 */ /* 0x000fea0003800000 */
[----:B------:R-:W-:-:S13]  /*0190*/  ISETP.NE.AND P1, PT, R0, R11, PT ;  /* 0x0000000b0000720c */ /* 0x000fda0003f25270 */
[----:B------:R-:W-:Y:S05]  /*01a0*/  @P1 BRA `(.L_x_7) ;  /* 0x0000000000101947 */ /* 0x000fea0003800000 */
[----:B------:R-:W-:-:S06]  /*01b0*/  IMAD.WIDE R2, R11, 0x4, R4 ;  /* 0x000000040b027825 */ /* 0x000fcc00078e0204 */
[----:B------:R-:W2:Y:S04]  /*01c0*/  LDG.E R3, desc[UR6][R2.64+0x8] ;  /* 0x0000080602037981 */ /* 0x000ea8000c1e1900 */
[----:B--2---:R1:W-:Y:S01]  /*01d0*/  STS [R14], R3 ;  /* 0x000000030e007388 */ /* 0x0043e20000000800 */
[----:B------:R-:W-:Y:S05]  /*01e0*/  BRA `(.L_x_6) ;  /* 0x00000000001c7947 */ /* 0x000fea0003800000 */
.L_x_7:
[----:B0-----:R-:W-:-:S05]  /*01f0*/  VIADD R7, R11, 0x1 ;  /* 0x000000010b077836 */ /* 0x001fca0000000000 */
[----:B------:R-:W-:-:S13]  /*0200*/  ISETP.NE.AND P1, PT, R0, R7, PT ;  /* 0x000000070000720c */ /* 0x000fda0003f25270 */
[----:B------:R-:W-:Y:S01]  /*0210*/  @!P1 IMAD.WIDE R4, R11, 0x4, R4 ;  /* 0x000000040b049825 */ /* 0x000fe200078e0204 */
[----:B------:R-:W2:Y:S05]  /*0220*/  @P1 LDG.E R2, desc[UR6][R2.64+0xc] ;  /* 0x00000c0602021981 */ /* 0x000eaa000c1e1900 */
[----:B------:R-:W3:Y:S04]  /*0230*/  @!P1 LDG.E R5, desc[UR6][R4.64+0xc] ;  /* 0x00000c0604059981 */ /* 0x000ee8000c1e1900 */
[----:B---3--:R3:W-:Y:S04]  /*0240*/  @!P1 STS [R14], R5 ;  /* 0x000000050e009388 */ /* 0x0087e80000000800 */
[----:B--2---:R3:W-:Y:S02]  /*0250*/  @P1 STS [UR4+0x408], R2 ;  /* 0x00040802ff001988 */ /* 0x0047e40008000804 */
.L_x_6:
[----:B------:R-:W-:Y:S05]  /*0260*/  BSYNC.RECONVERGENT B0 ;  /* 0x0000000000007941 */ /* 0x000fea0003800200 */
.L_x_5:
[----:B------:R-:W-:Y:S06]  /*0270*/  BAR.SYNC.DEFER_BLOCKING 0x0 ;  /* 0x0000000000007b1d */ /* 0x000fec0000010000 */
[----:B------:R-:W-:Y:S05]  /*0280*/  @P0 EXIT ;  /* 0x000000000000094d */ /* 0x000fea0003800000 */
[----:B---3--:R-:W2:Y:S01]  /*0290*/  LDS R2, [R14] ;  /* 0x000000000e027984 */ /* 0x008ea20000000800 */
[----:B-1----:R-:W1:Y:S01]  /*02a0*/  MUFU.RCP64H R3, 24 ;  /* 0x4038000000037908 */ /* 0x002e620000001800 */
[----:B------:R-:W-:Y:S01]  /*02b0*/  IMAD.MOV.U32 R5, RZ, RZ, 0x40380000 ;  /* 0x40380000ff057424 */ /* 0x000fe200078e00ff */
[----:B------:R-:W-:Y:S01]  /*02c0*/  BSSY.RECONVERGENT B0, `(.L_x_8) ;  /* 0x0000023000007945 */ /* 0x000fe20003800200 */
[----:B------:R-:W3:Y:S04]  /*02d0*/  LDS R4, [R14+0x4] ;  /* 0x000004000e047984 */ /* 0x000ee80000000800 */
[----:B------:R-:W4:Y:S04]  /*02e0*/  LDS R8, [R14+0x8] ;  /* 0x000008000e087984 */ /* 0x000f280000000800 */
[----:B------:R-:W5:Y:S04]  /*02f0*/  LDS R17, [R14+0xc] ;  /* 0x00000c000e117984 */ /* 0x000f680000000800 */
[----:B------:R-:W5:Y:S01]  /*0300*/  LDS R18, [R14+0x10] ;  /* 0x000010000e127984 */ /* 0x000f620000000800 */
[----:B--2---:R-:W-:Y:S01]  /*0310*/  FMUL R15, R2, R2 ;  /* 0x00000002020f7220 */ /* 0x004fe20000400000 */
[----:B------:R-:W-:-:S02]  /*0320*/  IMAD.MOV.U32 R2, RZ, RZ, 0x1 ;  /* 0x00000001ff027424 */ /* 0x000fc400078e00ff */
[----:B---3--:R-:W-:Y:S01]  /*0330*/  FMUL R16, R4, R4 ;  /* 0x0000000404107220 */ /* 0x008fe20000400000 */
[----:B0-----:R-:W-:Y:S01]  /*0340*/  F2F.F64.F32 R6, R15 ;  /* 0x0000000f00067310 */ /* 0x001fe20000201800 */
[----:B------:R-:W-:Y:S02]  /*0350*/  IMAD.MOV.U32 R4, RZ, RZ, 0x0 ;  /* 0x00000000ff047424 */ /* 0x000fe400078e00ff */
[----:B----4-:R-:W-:-:S04]  /*0360*/  FMUL R8, R8, R8 ;  /* 0x0000000808087220 */ /* 0x010fc80000400000 */
[----:B-1----:R-:W-:Y:S01]  /*0370*/  DFMA R12, R2, -R4, 1 ;  /* 0x3ff00000020c742b */ /* 0x002fe20000000804 */
[----:B------:R-:W0:Y:S01]  /*0380*/  F2F.F64.F32 R10, R16 ;  /* 0x00000010000a7310 */ /* 0x000e220000201800 */
[----:B-----5:R-:W-:Y:S01]  /*0390*/  FMUL R17, R17, R17 ;  /* 0x0000001111117220 */ /* 0x020fe20000400000 */
[----:B------:R-:W-:-:S05]  /*03a0*/  FMUL R18, R18, R18 ;  /* 0x0000001212127220 */ /* 0x000fca0000400000 */
[----:B------:R-:W-:Y:S01]  /*03b0*/  DFMA R12, R12, R12, R12 ;  /* 0x0000000c0c0c722b */ /* 0x000fe2000000000c */
[----:B------:R-:W1:Y:S01]  /*03c0*/  F2F.F64.F32 R8, R8 ;  /* 0x0000000800087310 */ /* 0x000e620000201800 */
[----:B0-----:R-:W-:-:S07]  /*03d0*/  DFMA R6, R10, 2, R6 ;  /* 0x400000000a06782b */ /* 0x001fce0000000006 */
[----:B------:R-:W0:Y:S01]  /*03e0*/  F2F.F64.F32 R10, R17 ;  /* 0x00000011000a7310 */ /* 0x000e220000201800 */
[----:B------:R-:W-:Y:S02]  /*03f0*/  DFMA R12, R2, R12, R2 ;  /* 0x0000000c020c722b */ /* 0x000fe40000000002 */
[----:B-1----:R-:W-:-:S05]  /*0400*/  DADD R6, R6, R8 ;  /* 0x0000000006067229 */ /* 0x002fca0000000008 */
[----:B------:R-:W1:Y:S01]  /*0410*/  F2F.F64.F32 R2, R18 ;  /* 0x0000001200027310 */ /* 0x000e620000201800 */
[----:B------:R-:W-:Y:S02]  /*0420*/  DFMA R4, R12, -R4, 1 ;  /* 0x3ff000000c04742b */ /* 0x000fe40000000804 */
[----:B0-----:R-:W-:-:S06]  /*0430*/  DFMA R6, R10, -3, R6 ;  /* 0xc00800000a06782b */ /* 0x001fcc0000000006 */
[----:B------:R-:W-:Y:S02]  /*0440*/  DFMA R12, R12, R4, R12 ;  /* 0x000000040c0c722b */ /* 0x000fe4000000000c */
[----:B-1----:R-:W-:-:S08]  /*0450*/  DFMA R4, R2, 5, R6 ;  /* 0x401400000204782b */ /* 0x002fd00000000006 */
[----:B------:R-:W-:Y:S02]  /*0460*/  DMUL R2, R4, R12 ;  /* 0x0000000c04027228 */ /* 0x000fe40000000000 */
[----:B------:R-:W-:-:S06]  /*0470*/  FSETP.GEU.AND P1, PT, |R5|, 6.5827683646048100446e-37, PT ;  /* 0x036000000500780b */ /* 0x000fcc0003f2e200 */
[----:B------:R-:W-:-:S08]  /*0480*/  DFMA R6, R2, -24, R4 ;  /* 0xc03800000206782b */ /* 0x000fd00000000004 */
[----:B------:R-:W-:-:S10]  /*0490*/  DFMA R2, R12, R6, R2 ;  /* 0x000000060c02722b */ /* 0x000fd40000000002 */
[----:B------:R-:W-:-:S05]  /*04a0*/  FFMA R6, RZ, 2.875, R3 ;  /* 0x40380000ff067823 */ /* 0x000fca0000000003 */
[----:B------:R-:W-:-:S13]  /*04b0*/  FSETP.GT.AND P0, PT, |R6|, 1.469367938527859385e-39, PT ;  /* 0x001000000600780b */ /* 0x000fda0003f04200 */
[----:B------:R-:W-:Y:S05]  /*04c0*/  @P0 BRA P1, `(.L_x_9) ;  /* 0x0000000000080947 */ /* 0x000fea0000800000 */
[----:B------:R-:W-:-:S07]  /*04d0*/  MOV R6, 0x4f0 ;  /* 0x000004f000067802 */ /* 0x000fce0000000f00 */
[----:B------:R-:W-:Y:S05]  /*04e0*/  CALL.REL.NOINC `($__internal_0_$__cuda_sm20_div_rn_f64_full) ;  /* 0x0000000000187944 */ /* 0x000fea0003c00000 */
.L_x_9:
[----:B------:R-:W-:Y:S05]  /*04f0*/  BSYNC.RECONVERGENT B0 ;  /* 0x0000000000007941 */ /* 0x000fea0003800200 */
.L_x_8:
[----:B------:R-:W0:Y:S01]  /*0500*/  LDC.64 R4, c[0x0][0x388] ;  /* 0x0000e200ff047b82 */ /* 0x000e220000000a00 */
[----:B------:R-:W1:Y:S01]  /*0510*/  F2F.F32.F64 R3, R2 ;  /* 0x0000000200037310 */ /* 0x000e620000301000 */
[----:B0-----:R-:W-:-:S05]  /*0520*/  IMAD.WIDE R4, R0, 0x4, R4 ;  /* 0x0000000400047825 */ /* 0x001fca00078e0204 */
[----:B-1----:R-:W-:Y:S01]  /*0530*/  STG.E desc[UR6][R4.64], R3 ;  /* 0x0000000304007986 */ /* 0x002fe2000c101906 */
[----:B------:R-:W-:Y:S05]  /*0540*/  EXIT ;  /* 0x000000000000794d */ /* 0x000fea0003800000 */
        .weak           $__internal_0_$__cuda_sm20_div_rn_f64_full
        .type           $__internal_0_$__cuda_sm20_div_rn_f64_full,@function
        .size           $__internal_0_$__cuda_sm20_div_rn_f64_full,(.L_x_22 - $__internal_0_$__cuda_sm20_div_rn_f64_full)
$__internal_0_$__cuda_sm20_div_rn_f64_full:
[----:B------:R-:W-:Y:S01]  /*0550*/  IMAD.MOV.U32 R3, RZ, RZ, 0x3ff80000 ;  /* 0x3ff80000ff037424 */ /* 0x000fe200078e00ff */
[C---:B------:R-:W-:Y:S01]  /*0560*/  FSETP.GEU.AND P1, PT, |R5|.reuse, 1.469367938527859385e-39, PT ;  /* 0x001000000500780b */ /* 0x040fe20003f2e200 */
[----:B------:R-:W-:Y:S01]  /*0570*/  IMAD.MOV.U32 R2, RZ, RZ, 0x0 ;  /* 0x00000000ff027424 */ /* 0x000fe200078e00ff */
[----:B------:R-:W-:Y:S01]  /*0580*/  LOP3.LUT R7, R5, 0x7ff00000, RZ, 0xc0, !PT ;  /* 0x7ff0000005077812 */ /* 0x000fe200078ec0ff */
[----:B------:R-:W0:Y:S01]  /*0590*/  MUFU.RCP64H R9, R3 ;  /* 0x0000000300097308 */ /* 0x000e220000001800 */
[----:B------:R-:W-:Y:S01]  /*05a0*/  IMAD.MOV.U32 R8, RZ, RZ, 0x1 ;  /* 0x00000001ff087424 */ /* 0x000fe200078e00ff */
[----:B------:R-:W-:Y:S01]  /*05b0*/  BSSY.RECONVERGENT B1, `(.L_x_10) ;  /* 0x0000045000017945 */ /* 0x000fe20003800200 */
[----:B------:R-:W-:Y:S01]  /*05c0*/  IMAD.MOV.U32 R13, RZ, RZ, 0x1ca00000 ;  /* 0x1ca00000ff0d7424 */ /* 0x000fe200078e00ff */
[----:B------:R-:W-:Y:S01]  /*05d0*/  ISETP.GE.U32.AND P0, PT, R7, 0x40300000, PT ;  /* 0x403000000700780c */ /* 0x000fe20003f06070 */
[----:B------:R-:W-:Y:S02]  /*05e0*/  IMAD.MOV.U32 R18, RZ, RZ, R7 ;  /* 0x000000ffff127224 */ /* 0x000fe400078e0007 */
[----:B------:R-:W-:Y:S01]  /*05f0*/  IMAD.MOV.U32 R19, RZ, RZ, 0x40300000 ;  /* 0x40300000ff137424 */ /* 0x000fe200078e00ff */
[----:B------:R-:W-:-:S03]  /*0600*/  SEL R13, R13, 0x63400000, !P0 ;  /* 0x634000000d0d7807 */ /* 0x000fc60004000000 */
[----:B------:R-:W-:Y:S01]  /*0610*/  VIADD R20, R19, 0xffffffff ;  /* 0xffffffff13147836 */ /* 0x000fe20000000000 */
[----:B0-----:R-:W-:-:S08]  /*0620*/  DFMA R10, R8, -R2, 1 ;  /* 0x3ff00000080a742b */ /* 0x001fd00000000802 */
[----:B------:R-:W-:-:S08]  /*0630*/  DFMA R10, R10, R10, R10 ;  /* 0x0000000a0a0a722b */ /* 0x000fd0000000000a */
[----:B------:R-:W-:Y:S01]  /*0640*/  DFMA R14, R8, R10, R8 ;  /* 0x0000000a080e722b */ /* 0x000fe20000000008 */
[C-C-:B------:R-:W-:Y:S02]  /*0650*/  @!P1 LOP3.LUT R10, R13.reuse, 0x80000000, R5.reuse, 0xf8, !PT ;  /* 0x800000000d0a9812 */ /* 0x140fe400078ef805 */
[----:B------:R-:W-:Y:S02]  /*0660*/  LOP3.LUT R9, R13, 0x800fffff, R5, 0xf8, !PT ;  /* 0x800fffff0d097812 */ /* 0x000fe400078ef805 */
[----:B------:R-:W-:Y:S01]  /*0670*/  @!P1 LOP3.LUT R11, R10, 0x100000, RZ, 0xfc, !PT ;  /* 0x001000000a0b9812 */ /* 0x000fe200078efcff */
[----:B------:R-:W-:Y:S01]  /*0680*/  @!P1 IMAD.MOV.U32 R10, RZ, RZ, RZ ;  /* 0x000000ffff0a9224 */ /* 0x000fe200078e00ff */
[----:B------:R-:W-:Y:S01]  /*0690*/  MOV R8, R4 ;  /* 0x0000000400087202 */ /* 0x000fe20000000f00 */
[----:B------:R-:W-:-:S05]  /*06a0*/  DFMA R16, R14, -R2, 1 ;  /* 0x3ff000000e10742b */ /* 0x000fca0000000802 */
[----:B------:R-:W-:-:S03]  /*06b0*/  @!P1 DFMA R8, R8, 2, -R10 ;  /* 0x400000000808982b */ /* 0x000fc6000000080a */
[----:B------:R-:W-:-:S07]  /*06c0*/  DFMA R16, R14, R16, R14 ;  /* 0x000000100e10722b */ /* 0x000fce000000000e */
[----:B------:R-:W-:Y:S01]  /*06d0*/  @!P1 LOP3.LUT R18, R9, 0x7ff00000, RZ, 0xc0, !PT ;  /* 0x7ff0000009129812 */ /* 0x000fe200078ec0ff */
[----:B------:R-:W-:-:S04]  /*06e0*/  DMUL R10, R16, R8 ;  /* 0x00000008100a7228 */ /* 0x000fc80000000000 */
[----:B------:R-:W-:-:S04]  /*06f0*/  VIADD R12, R18, 0xffffffff ;  /* 0xffffffff120c7836 */ /* 0x000fc80000000000 */
[----:B------:R-:W-:Y:S01]  /*0700*/  DFMA R14, R10, -R2, R8 ;  /* 0x800000020a0e722b */ /* 0x000fe20000000008 */
[----:B------:R-:W-:-:S04]  /*0710*/  ISETP.GT.U32.AND P0, PT, R12, 0x7feffffe, PT ;  /* 0x7feffffe0c00780c */ /* 0x000fc80003f04070 */
[----:B------:R-:W-:-:S03]  /*0720*/  ISETP.GT.U32.OR P0, PT, R20, 0x7feffffe, P0 ;  /* 0x7feffffe1400780c */ /* 0x000fc60000704470 */
[----:B------:R-:W-:-:S10]  /*0730*/  DFMA R10, R16, R14, R10 ;  /* 0x0000000e100a722b */ /* 0x000fd4000000000a */
[----:B------:R-:W-:Y:S05]  /*0740*/  @P0 BRA `(.L_x_11) ;  /* 0x0000000000680947 */ /* 0x000fea0003800000 */
[----:B------:R-:W-:-:S05]  /*0750*/  IMAD.MOV.U32 R4, RZ, RZ, 0x40300000 ;  /* 0x40300000ff047424 */ /* 0x000fca00078e00ff */
[----:B------:R-:W-:-:S04]  /*0760*/  VIADDMNMX R7, R7, -R4, 0xb9600000, !PT ;  /* 0xb960000007077446 */ /* 0x000fc80007800904 */
[----:B------:R-:W-:-:S05]  /*0770*/  VIMNMX R4, PT, PT, R7, 0x46a00000, PT ;  /* 0x46a0000007047848 */ /* 0x000fca0003fe0100 */
[----:B------:R-:W-:Y:S02]  /*0780*/  IMAD.IADD R7, R4, 0x1, -R13 ;  /* 0x0000000104077824 */ /* 0x000fe400078e0a0d */
[----:B------:R-:W-:-:S03]  /*0790*/  IMAD.MOV.U32 R4, RZ, RZ, RZ ;  /* 0x000000ffff047224 */ /* 0x000fc600078e00ff */
[----:B------:R-:W-:-:S06]  /*07a0*/  IADD3 R5, PT, PT, R7, 0x7fe00000, RZ ;  /* 0x7fe0000007057810 */ /* 0x000fcc0007ffe0ff */
[----:B------:R-:W-:-:S10]  /*07b0*/  DMUL R12, R10, R4 ;  /* 0x000000040a0c7228 */ /* 0x000fd40000000000 */
[----:B------:R-:W-:-:S13]  /*07c0*/  FSETP.GTU.AND P0, PT, |R13|, 1.469367938527859385e-39, PT ;  /* 0x001000000d00780b */ /* 0x000fda0003f0c200 */
[----:B------:R-:W-:Y:S05]  /*07d0*/  @P0 BRA `(.L_x_12) ;  /* 0x0000000000880947 */ /* 0x000fea0003800000 */
[----:B------:R-:W-:Y:S01]  /*07e0*/  DFMA R2, R10, -R2, R8 ;  /* 0x800000020a02722b */ /* 0x000fe20000000008 */
[----:B------:R-:W-:-:S09]  /*07f0*/  IMAD.MOV.U32 R4, RZ, RZ, RZ ;  /* 0x000000ffff047224 */ /* 0x000fd200078e00ff */
[C---:B------:R-:W-:Y:S02]  /*0800*/  FSETP.NEU.AND P0, PT, R3.reuse, RZ, PT ;  /* 0x000000ff0300720b */ /* 0x040fe40003f0d000 */
[----:B------:R-:W-:-:S04]  /*0810*/  LOP3.LUT R2, R3, 0x40380000, RZ, 0x3c, !PT ;  /* 0x4038000003027812 */ /* 0x000fc800078e3cff */
[----:B------:R-:W-:-:S04]  /*0820*/  LOP3.LUT R9, R2, 0x80000000, RZ, 0xc0, !PT ;  /* 0x8000000002097812 */ /* 0x000fc800078ec0ff */
[----:B------:R-:W-:-:S03]  /*0830*/  LOP3.LUT R5, R9, R5, RZ, 0xfc, !PT ;  /* 0x0000000509057212 */ /* 0x000fc600078efcff */
[----:B------:R-:W-:Y:S05]  /*0840*/  @!P0 BRA `(.L_x_12) ;  /* 0x00000000006c8947 */ /* 0x000fea0003800000 */
[----:B------:R-:W-:Y:S01]  /*0850*/  IMAD.MOV R3, RZ, RZ, -R7 ;  /* 0x000000ffff037224 */ /* 0x000fe200078e0a07 */
[----:B------:R-:W-:Y:S01]  /*0860*/  DMUL.RP R4, R10, R4 ;  /* 0x000000040a047228 */ /* 0x000fe20000008000 */
[----:B------:R-:W-:Y:S01]  /*0870*/  IMAD.MOV.U32 R2, RZ, RZ, RZ ;  /* 0x000000ffff027224 */ /* 0x000fe200078e00ff */
[----:B------:R-:W-:-:S05]  /*0880*/  IADD3 R7, PT, PT, -R7, -0x43300000, RZ ;  /* 0xbcd0000007077810 */ /* 0x000fca0007ffe1ff */
[----:B------:R-:W-:-:S03]  /*0890*/  DFMA R2, R12, -R2, R10 ;  /* 0x800000020c02722b */ /* 0x000fc6000000000a */
[----:B------:R-:W-:-:S07]  /*08a0*/  LOP3.LUT R9, R5, R9, RZ, 0x3c, !PT ;  /* 0x0000000905097212 */ /* 0x000fce00078e3cff */
[----:B------:R-:W-:-:S04]  /*08b0*/  FSETP.NEU.AND P0, PT, |R3|, R7, PT ;  /* 0x000000070300720b */ /* 0x000fc80003f0d200 */
[----:B------:R-:W-:Y:S02]  /*08c0*/  FSEL R12, R4, R12, !P0 ;  /* 0x0000000c040c7208 */ /* 0x000fe40004000000 */
[----:B------:R-:W-:Y:S01]  /*08d0*/  FSEL R13, R9, R13, !P0 ;  /* 0x0000000d090d7208 */ /* 0x000fe20004000000 */
[----:B------:R-:W-:Y:S06]  /*08e0*/  BRA `(.L_x_12) ;  /* 0x0000000000447947 */ /* 0x000fec0003800000 */
.L_x_11:
[----:B------:R-:W-:-:S14]  /*08f0*/  DSETP.NAN.AND P0, PT, R4, R4, PT ;  /* 0x000000040400722a */ /* 0x000fdc0003f08000 */
[----:B------:R-:W-:Y:S05]  /*0900*/  @P0 BRA `(.L_x_13) ;  /* 0x0000000000340947 */ /* 0x000fea0003800000 */
[----:B------:R-:W-:Y:S01]  /*0910*/  ISETP.NE.AND P0, PT, R18, R19, PT ;  /* 0x000000131200720c */ /* 0x000fe20003f05270 */
[----:B------:R-:W-:Y:S02]  /*0920*/  IMAD.MOV.U32 R12, RZ, RZ, 0x0 ;  /* 0x00000000ff0c7424 */ /* 0x000fe400078e00ff */
[----:B------:R-:W-:-:S10]  /*0930*/  IMAD.MOV.U32 R13, RZ, RZ, -0x80000 ;  /* 0xfff80000ff0d7424 */ /* 0x000fd400078e00ff */
[----:B------:R-:W-:Y:S05]  /*0940*/  @!P0 BRA `(.L_x_12) ;  /* 0x00000000002c8947 */ /* 0x000fea0003800000 */
[----:B------:R-:W-:Y:S02]  /*0950*/  ISETP.NE.AND P0, PT, R18, 0x7ff00000, PT ;  /* 0x7ff000001200780c */ /* 0x000fe40003f05270 */
[----:B------:R-:W-:Y:S02]  /*0960*/  LOP3.LUT R4, R5, 0x40380000, RZ, 0x3c, !PT ;  /* 0x4038000005047812 */ /* 0x000fe400078e3cff */
[----:B------:R-:W-:Y:S02]  /*0970*/  ISETP.EQ.OR P0, PT, R19, RZ, !P0 ;  /* 0x000000ff1300720c */ /* 0x000fe40004702670 */
[----:B------:R-:W-:-:S11]  /*0980*/  LOP3.LUT R13, R4, 0x80000000, RZ, 0xc0, !PT ;  /* 0x80000000040d7812 */ /* 0x000fd600078ec0ff */
[----:B------:R-:W-:Y:S01]  /*0990*/  @P0 LOP3.LUT R2, R13, 0x7ff00000, RZ, 0xfc, !PT ;  /* 0x7ff000000d020812 */ /* 0x000fe200078efcff */
[----:B------:R-:W-:Y:S01]  /*09a0*/  @!P0 IMAD.MOV.U32 R12, RZ, RZ, RZ ;  /* 0x000000ffff0c8224 */ /* 0x000fe200078e00ff */
[----:B------:R-:W-:-:S03]  /*09b0*/  @P0 MOV R12, RZ ;  /* 0x000000ff000c0202 */ /* 0x000fc60000000f00 */
[----:B------:R-:W-:Y:S01]  /*09c0*/  @P0 IMAD.MOV.U32 R13, RZ, RZ, R2 ;  /* 0x000000ffff0d0224 */ /* 0x000fe200078e0002 */
[----:B------:R-:W-:Y:S06]  /*09d0*/  BRA `(.L_x_12) ;  /* 0x0000000000087947 */ /* 0x000fec0003800000 */
.L_x_13:
[----:B------:R-:W-:Y:S01]  /*09e0*/  LOP3.LUT R13, R5, 0x80000, RZ, 0xfc, !PT ;  /* 0x00080000050d7812 */ /* 0x000fe200078efcff */
[----:B------:R-:W-:-:S07]  /*09f0*/  IMAD.MOV.U32 R12, RZ, RZ, R4 ;  /* 0x000000ffff0c7224 */ /* 0x000fce00078e0004 */
.L_x_12:
[----:B------:R-:W-:Y:S05]  /*0a00*/  BSYNC.RECONVERGENT B1 ;  /* 0x0000000000017941 */ /* 0x000fea0003800200 */
.L_x_10:
[----:B------:R-:W-:Y:S02]  /*0a10*/  IMAD.MOV.U32 R7, RZ, RZ, 0x0 ;  /* 0x00000000ff077424 */ /* 0x000fe400078e00ff */
[----:B------:R-:W-:Y:S02]  /*0a20*/  IMAD.MOV.U32 R2, RZ, RZ, R12 ;  /* 0x000000ffff027224 */ /* 0x000fe400078e000c */
[----:B------:R-:W-:Y:S01]  /*0a30*/  IMAD.MOV.U32 R3, RZ, RZ, R13 ;  /* 0x000000ffff037224 */ /* 0x000fe200078e000d */
[----:B------:R-:W-:Y:S06]  /*0a40*/  RET.REL.NODEC R6 `(_Z30vectorial_operation_shared_memPfS_i) ;  /* 0xfffffff4066c7950 */ /* 0x000fec0003c3ffff */
.L_x_14:
        /* <DEDUP_REMOVED lines=11> */
.L_x_22:


//--------------------- .text._Z19vectorial_operationPfS_i --------------------------
	.section	.text._Z19vectorial_operationPfS_i,"ax",@progbits
	.align	128
        .global         _Z19vectorial_operationPfS_i
        .type           _Z19vectorial_operationPfS_i,@function
        .size           _Z19vectorial_operationPfS_i,(.L_x_23 - _Z19vectorial_operationPfS_i)
        .other          _Z19vectorial_operationPfS_i,@"STO_CUDA_ENTRY STV_DEFAULT"
_Z19vectorial_operationPfS_i:
.text._Z19vectorial_operationPfS_i:
[----:B------:R-:W-:Y:S01]  /*0000*/  LDC R1, c[0x0][0x37c] ;  /* 0x0000df00ff017b82 */ /* 0x000fe20000000800 */
[----:B------:R-:W0:Y:S01]  /*0010*/  S2R R0, SR_TID.X ;  /* 0x0000000000007919 */ /* 0x000e220000002100 */
[----:B------:R-:W0:Y:S01]  /*0020*/  LDCU UR5, c[0x0][0x360] ;  /* 0x00006c00ff0577ac */ /* 0x000e220008000800 */
[----:B------:R-:W0:Y:S01]  /*0030*/  S2R R3, SR_CTAID.X ;  /* 0x0000000000037919 */ /* 0x000e220000002500 */
[----:B------:R-:W1:Y:S02]  /*0040*/  LDCU UR4, c[0x0][0x390] ;  /* 0x00007200ff0477ac */ /* 0x000e640008000800 */
[----:B-1----:R-:W-:Y:S01]  /*0050*/  UIADD3 UR4, UPT, UPT, UR4, 0x2, URZ ;  /* 0x0000000204047890 */ /* 0x002fe2000fffe0ff */
[----:B0-----:R-:W-:-:S04]  /*0060*/  IMAD R0, R3, UR5, R0 ;  /* 0x0000000503007c24 */ /* 0x001fc8000f8e0200 */
[----:B------:R-:W-:-:S05]  /*0070*/  VIADD R2, R0, 0x2 ;  /* 0x0000000200027836 */ /* 0x000fca0000000000 */
[----:B------:R-:W-:-:S13]  /*0080*/  ISETP.GE.AND P0, PT, R2, UR4, PT ;  /* 0x0000000402007c0c */ /* 0x000fda000bf06270 */
[----:B------:R-:W-:Y:S05]  /*0090*/  @P0 EXIT ;  /* 0x000000000000094d */ /* 0x000fea0003800000 */
[----:B------:R-:W0:Y:S01]  /*00a0*/  LDC.64 R10, c[0x0][0x380] ;  /* 0x0000e000ff0a7b82 */ /* 0x000e220000000a00 */
[----:B------:R-:W1:Y:S01]  /*00b0*/  LDCU.64 UR4, c[0x0][0x358] ;  /* 0x00006b00ff0477ac */ /* 0x000e620008000a00 */
[----:B0-----:R-:W-:-:S05]  /*00c0*/  IMAD.WIDE R10, R0, 0x4, R10 ;  /* 0x00000004000a7825 */ /* 0x001fca00078e020a */
[----:B-1----:R-:W2:Y:S04]  /*00d0*/  LDG.E R4, desc[UR4][R10.64+0x4] ;  /* 0x000004040a047981 */ /* 0x002ea8000c1e1900 */
[----:B------:R-:W3:Y:S04]  /*00e0*/  LDG.E R2, desc[UR4][R10.64] ;  /* 0x000000040a027981 */ /* 0x000ee8000c1e1900 */
[----:B------:R-:W4:Y:S04]  /*00f0*/  LDG.E R8, desc[UR4][R10.64+0x8] ;  /* 0x000008040a087981 */ /* 0x000f28000c1e1900 */
[----:B------:R-:W5:Y:S04]  /*0100*/  LDG.E R17, desc[UR4][R10.64+0xc] ;  /* 0x00000c040a117981 */ /* 0x000f68000c1e1900 */
[----:B------:R5:W5:Y:S01]  /*0110*/  LDG.E R18, desc[UR4][R10.64+0x10] ;  /* 0x000010040a127981 */ /* 0x000b62000c1e1900 */
[----:B------:R-:W0:Y:S01]  /*0120*/  MUFU.RCP64H R3, 24 ;  /* 0x4038000000037908 */ /* 0x000e220000001800 */
[----:B------:R-:W-:Y:S01]  /*0130*/  IMAD.MOV.U32 R5, RZ, RZ, 0x40380000 ;  /* 0x40380000ff057424 */ /* 0x000fe200078e00ff */
[----:B------:R-:W-:Y:S01]  /*0140*/  BSSY.RECONVERGENT B0, `(.L_x_15) ;  /* 0x000001f000007945 */ /* 0x000fe20003800200 */
[----:B--2---:R-:W-:Y:S01]  /*0150*/  FMUL R12, R4, R4 ;  /* 0x00000004040c7220 */ /* 0x004fe20000400000 */
[----:B---3--:R-:W-:Y:S01]  /*0160*/  FMUL R16, R2, R2 ;  /* 0x0000000202107220 */ /* 0x008fe20000400000 */
[----:B------:R-:W-:-:S04]  /*0170*/  IMAD.MOV.U32 R4, RZ, RZ, 0x0 ;  /* 0x00000000ff047424 */ /* 0x000fc800078e00ff */
[----:B------:R-:W-:Y:S01]  /*0180*/  F2F.F64.F32 R12, R12 ;  /* 0x0000000c000c7310 */ /* 0x000fe20000201800 */
[----:B------:R-:W-:Y:S02]  /*0190*/  IMAD.MOV.U32 R2, RZ, RZ, 0x1 ;  /* 0x00000001ff027424 */ /* 0x000fe400078e00ff */
[----:B----4-:R-:W-:-:S05]  /*01a0*/  FMUL R8, R8, R8 ;  /* 0x0000000808087220 */ /* 0x010fca0000400000 */
[----:B------:R-:W1:Y:S01]  /*01b0*/  F2F.F64.F32 R6, R16 ;  /* 0x0000001000067310 */ /* 0x000e620000201800 */
[----:B0-----:R-:W-:Y:S01]  /*01c0*/  DFMA R14, R2, -R4, 1 ;  /* 0x3ff00000020e742b */ /* 0x001fe20000000804 */
[----:B-----5:R-:W-:-:S06]  /*01d0*/  FMUL R10, R17, R17 ;  /* 0x00000011110a7220 */ /* 0x020fcc0000400000 */
[----:B------:R-:W0:Y:S01]  /*01e0*/  F2F.F64.F32 R8, R8 ;  /* 0x0000000800087310 */ /* 0x000e220000201800 */
[----:B------:R-:W-:Y:S01]  /*01f0*/  DFMA R14, R14, R14, R14 ;  /* 0x0000000e0e0e722b */ /* 0x000fe2000000000e */
[----:B------:R-:W-:Y:S01]  /*0200*/  FMUL R18, R18, R18 ;  /* 0x0000001212127220 */ /* 0x000fe20000400000 */
[----:B-1----:R-:W-:-:S05]  /*0210*/  DFMA R6, R12, 2, R6 ;  /* 0x400000000c06782b */ /* 0x002fca0000000006 */
[----:B------:R-:W1:Y:S01]  /*0220*/  F2F.F64.F32 R10, R10 ;  /* 0x0000000a000a7310 */ /* 0x000e620000201800 */
[----:B------:R-:W-:Y:S02]  /*0230*/  DFMA R14, R2, R14, R2 ;  /* 0x0000000e020e722b */ /* 0x000fe40000000002 */
[----:B0-----:R-:W-:-:S05]  /*0240*/  DADD R6, R6, R8 ;  /* 0x0000000006067229 */ /* 0x001fca0000000008 */
[----:B------:R-:W0:Y:S01]  /*0250*/  F2F.F64.F32 R2, R18 ;  /* 0x0000001200027310 */ /* 0x000e220000201800 */
[----:B------:R-:W-:Y:S02]  /*0260*/  DFMA R4, R14, -R4, 1 ;  /* 0x3ff000000e04742b */ /* 0x000fe40000000804 */
[----:B-1----:R-:W-:-:S06]  /*0270*/  DFMA R6, R10, -3, R6 ;  /* 0xc00800000a06782b */ /* 0x002fcc0000000006 */
[----:B------:R-:W-:Y:S02]  /*0280*/  DFMA R14, R14, R4, R14 ;  /* 0x000000040e0e722b */ /* 0x000fe4000000000e */
[----:B0-----:R-:W-:-:S08]  /*0290*/  DFMA R4, R2, 5, R6 ;  /* 0x401400000204782b */ /* 0x001fd00000000006 */
[----:B------:R-:W-:-:S08]  /*02a0*/  DMUL R2, R4, R14 ;  /* 0x0000000e04027228 */ /* 0x000fd00000000000 */
[----:B------:R-:W-:-:S08]  /*02b0*/  DFMA R6, R2, -24, R4 ;  /* 0xc03800000206782b */ /* 0x000fd00000000004 */
[----:B------:R-:W-:Y:S01]  /*02c0*/  DFMA R2, R14, R6, R2 ;  /* 0x000000060e02722b */ /* 0x000fe20000000002 */
[----:B------:R-:W-:-:S09]  /*02d0*/  FSETP.GEU.AND P1, PT, |R5|, 6.5827683646048100446e-37, PT ;  /* 0x036000000500780b */ /* 0x000fd20003f2e200 */
[----:B------:R-:W-:-:S05]  /*02e0*/  FFMA R6, RZ, 2.875, R3 ;  /* 0x40380000ff067823 */ /* 0x000fca0000000003 */
[----:B------:R-:W-:-:S13]  /*02f0*/  FSETP.GT.AND P0, PT, |R6|, 1.469367938527859385e-39, PT ;  /* 0x001000000600780b */ /* 0x000fda0003f04200 */
[----:B------:R-:W-:Y:S05]  /*0300*/  @P0 BRA P1, `(.L_x_16) ;  /* 0x0000000000080947 */ /* 0x000fea0000800000 */
[----:B------:R-:W-:-:S07]  /*0310*/  MOV R6, 0x330 ;  /* 0x0000033000067802 */ /* 0x000fce0000000f00 */
[----:B------:R-:W-:Y:S05]  /*0320*/  CALL.REL.NOINC `($__internal_1_$__cuda_sm20_div_rn_f64_full) ;  /* 0x0000000000187944 */ /* 0x000fea0003c00000 */
.L_x_16:
[----:B------:R-:W-:Y:S05]  /*0330*/  BSYNC.RECONVERGENT B0 ;  /* 0x0000000000007941 */ /* 0x000fea0003800200 */
.L_x_15:
[----:B------:R-:W0:Y:S01]  /*0340*/  LDC.64 R4, c[0x0][0x388] ;  /* 0x0000e200ff047b82 */ /* 0x000e220000000a00 */
[----:B------:R-:W1:Y:S01]  /*0350*/  F2F.F32.F64 R3, R2 ;  /* 0x0000000200037310 */ /* 0x000e620000301000 */
[----:B0-----:R-:W-:-:S05]  /*0360*/  IMAD.WIDE R4, R0, 0x4, R4 ;  /* 0x0000000400047825 */ /* 0x001fca00078e0204 */
[----:B-1----:R-:W-:Y:S01]  /*0370*/  STG.E desc[UR4][R4.64], R3 ;  /* 0x0000000304007986 */ /* 0x002fe2000c101904 */
[----:B------:R-:W-:Y:S05]  /*0380*/  EXIT ;  /* 0x000000000000794d */ /* 0x000fea0003800000 */
        .weak           $__internal_1_$__cuda_sm20_div_rn_f64_full
        .type           $__internal_1_$__cuda_sm20_div_rn_f64_full,@function
        .size           $__internal_1_$__cuda_sm20_div_rn_f64_full,(.L_x_23 - $__internal_1_$__cuda_sm20_div_rn_f64_full)
$__internal_1_$__cuda_sm20_div_rn_f64_full:
[----:B------:R-:W-:Y:S01]  /*0390*/  IMAD.MOV.U32 R3, RZ, RZ, 0x3ff80000 ;  /* 0x3ff80000ff037424 */ /* 0x000fe200078e00ff */
[C---:B------:R-:W-:Y:S01]  /*03a0*/  FSETP.GEU.AND P1, PT, |R5|.reuse, 1.469367938527859385e-39, PT ;  /* 0x001000000500780b */ /* 0x040fe20003f2e200 */
[----:B------:R-:W-:Y:S01]  /*03b0*/  IMAD.MOV.U32 R2, RZ, RZ, 0x0 ;  /* 0x00000000ff027424 */ /* 0x000fe200078e00ff */
[----:B------:R-:W-:Y:S01]  /*03c0*/  LOP3.LUT R7, R5, 0x7ff00000, RZ, 0xc0, !PT ;  /* 0x7ff0000005077812 */ /* 0x000fe200078ec0ff */
[----:B------:R-:W0:Y:S01]  /*03d0*/  MUFU.RCP64H R9, R3 ;  /* 0x0000000300097308 */ /* 0x000e220000001800 */
[----:B------:R-:W-:Y:S01]  /*03e0*/  IMAD.MOV.U32 R8, RZ, RZ, 0x1 ;  /* 0x00000001ff087424 */ /* 0x000fe200078e00ff */
[----:B------:R-:W-:Y:S01]  /*03f0*/  MOV R13, 0x1ca00000 ;  /* 0x1ca00000000d7802 */ /* 0x000fe20000000f00 */
[----:B------:R-:W-:Y:S01]  /*0400*/  IMAD.MOV.U32 R19, RZ, RZ, 0x40300000 ;  /* 0x40300000ff137424 */ /* 0x000fe200078e00ff */
[----:B------:R-:W-:Y:S01]  /*0410*/  ISETP.GE.U32.AND P0, PT, R7, 0x40300000, PT ;  /* 0x403000000700780c */ /* 0x000fe20003f06070 */
[----:B------:R-:W-:Y:S01]  /*0420*/  IMAD.MOV.U32 R18, RZ, RZ, R7 ;  /* 0x000000ffff127224 */ /* 0x000fe200078e0007 */
[----:B------:R-:W-:Y:S02]  /*0430*/  BSSY.RECONVERGENT B1, `(.L_x_17) ;  /* 0x0000041000017945 */ /* 0x000fe40003800200 */
[----:B------:R-:W-:-:S02]  /*0440*/  SEL R13, R13, 0x63400000, !P0 ;  /* 0x634000000d0d7807 */ /* 0x000fc40004000000 */
[----:B------:R-:W-:Y:S01]  /*0450*/  IADD3 R20, PT, PT, R19, -0x1, RZ ;  /* 0xffffffff13147810 */ /* 0x000fe20007ffe0ff */
[----:B0-----:R-:W-:-:S08]  /*0460*/  DFMA R10, R8, -R2, 1 ;  /* 0x3ff00000080a742b */ /* 0x001fd00000000802 */
[----:B------:R-:W-:-:S08]  /*0470*/  DFMA R10, R10, R10, R10 ;  /* 0x0000000a0a0a722b */ /* 0x000fd0000000000a */
[----:B------:R-:W-:Y:S01]  /*0480*/  DFMA R14, R8, R10, R8 ;  /* 0x0000000a080e722b */ /* 0x000fe20000000008 */
[C-C-:B------:R-:W-:Y:S01]  /*0490*/  @!P1 LOP3.LUT R10, R13.reuse, 0x80000000, R5.reuse, 0xf8, !PT ;  /* 0x800000000d0a9812 */ /* 0x140fe200078ef805 */
[----:B------:R-:W-:Y:S01]  /*04a0*/  IMAD.MOV.U32 R8, RZ, RZ, R4 ;  /* 0x000000ffff087224 */ /* 0x000fe200078e0004 */
[----:B------:R-:W-:Y:S02]  /*04b0*/  LOP3.LUT R9, R13, 0x800fffff, R5, 0xf8, !PT ;  /* 0x800fffff0d097812 */ /* 0x000fe400078ef805 */
[----:B------:R-:W-:Y:S01]  /*04c0*/  @!P1 LOP3.LUT R11, R10, 0x100000, RZ, 0xfc, !PT ;  /* 0x001000000a0b9812 */ /* 0x000fe200078efcff */
[----:B------:R-:W-:Y:S02]  /*04d0*/  @!P1 IMAD.MOV.U32 R10, RZ, RZ, RZ ;  /* 0x000000ffff0a9224 */ /* 0x000fe400078e00ff */
[----:B------:R-:W-:-:S04]  /*04e0*/  DFMA R16, R14, -R2, 1 ;  /* 0x3ff000000e10742b */ /* 0x000fc80000000802 */
[----:B------:R-:W-:-:S04]  /*04f0*/  @!P1 DFMA R8, R8, 2, -R10 ;  /* 0x400000000808982b */ /* 0x000fc8000000080a */
[----:B------:R-:W-:-:S06]  /*0500*/  DFMA R16, R14, R16, R14 ;  /* 0x000000100e10722b */ /* 0x000fcc000000000e */
[----:B------:R-:W-:Y:S02]  /*0510*/  @!P1 LOP3.LUT R18, R9, 0x7ff00000, RZ, 0xc0, !PT ;  /* 0x7ff0000009129812 */ /* 0x000fe400078ec0ff */
[----:B------:R-:W-:-:S03]  /*0520*/  DMUL R10, R16, R8 ;  /* 0x00000008100a7228 */ /* 0x000fc60000000000 */
[----:B------:R-:W-:-:S05]  /*0530*/  VIADD R12, R18, 0xffffffff ;  /* 0xffffffff120c7836 */ /* 0x000fca0000000000 */
        /* <DEDUP_REMOVED lines=9> */
[----:B------:R-:W-:Y:S02]  /*05d0*/  IMAD.MOV.U32 R4, RZ, RZ, RZ ;  /* 0x000000ffff047224 */ /* 0x000fe400078e00ff */
[----:B------:R-:W-:-:S06]  /*05e0*/  VIADD R5, R7, 0x7fe00000 ;  /* 0x7fe0000007057836 */ /* 0x000fcc0000000000 */
        /* <DEDUP_REMOVED lines=10> */
[C---:B------:R-:W-:Y:S01]  /*0690*/  IADD3 R3, PT, PT, -R7.reuse, RZ, RZ ;  /* 0x000000ff07037210 */ /* 0x040fe20007ffe1ff */
[----:B------:R-:W-:Y:S01]  /*06a0*/  IMAD.MOV.U32 R2, RZ, RZ, RZ ;  /* 0x000000ffff027224 */ /* 0x000fe200078e00ff */
[----:B------:R-:W-:Y:S01]  /*06b0*/  DMUL.RP R4, R10, R4 ;  /* 0x000000040a047228 */ /* 0x000fe20000008000 */
[----:B------:R-:W-:-:S04]  /*06c0*/  IADD3 R7, PT, PT, -R7, -0x43300000, RZ ;  /* 0xbcd0000007077810 */ /* 0x000fc80007ffe1ff */
[----:B------:R-:W-:-:S05]  /*06d0*/  DFMA R2, R12, -R2, R10 ;  /* 0x800000020c02722b */ /* 0x000fca000000000a */
[----:B------:R-:W-:-:S05]  /*06e0*/  LOP3.LUT R9, R5, R9, RZ, 0x3c, !PT ;  /* 0x0000000905097212 */ /* 0x000fca00078e3cff */
[----:B------:R-:W-:-:S04]  /*06f0*/  FSETP.NEU.AND P0, PT, |R3|, R7, PT ;  /* 0x000000070300720b */ /* 0x000fc80003f0d200 */
[----:B------:R-:W-:Y:S02]  /*0700*/  FSEL R12, R4, R12, !P0 ;  /* 0x0000000c040c7208 */ /* 0x000fe40004000000 */
[----:B------:R-:W-:Y:S01]  /*0710*/  FSEL R13, R9, R13, !P0 ;  /* 0x0000000d090d7208 */ /* 0x000fe20004000000 */
[----:B------:R-:W-:Y:S06]  /*0720*/  BRA `(.L_x_19) ;  /* 0x0000000000447947 */ /* 0x000fec0003800000 */
.L_x_18:
        /* <DEDUP_REMOVED lines=11> */
[----:B------:R-:W-:Y:S02]  /*07e0*/  @!P0 IMAD.MOV.U32 R12, RZ, RZ, RZ ;  /* 0x000000ffff0c8224 */ /* 0x000fe400078e00ff */
[----:B------:R-:W-:Y:S01]  /*07f0*/  @P0 IMAD.MOV.U32 R12, RZ, RZ, RZ ;  /* 0x000000ffff0c0224 */ /* 0x000fe200078e00ff */
[----:B------:R-:W-:Y:S01]  /*0800*/  @P0 MOV R13, R2 ;  /* 0x00000002000d0202 */ /* 0x000fe20000000f00 */
[----:B------:R-:W-:Y:S06]  /*0810*/  BRA `(.L_x_19) ;  /* 0x0000000000087947 */ /* 0x000fec0003800000 */
.L_x_20:
[----:B------:R-:W-:Y:S01]  /*0820*/  LOP3.LUT R13, R5, 0x80000, RZ, 0xfc, !PT ;  /* 0x00080000050d7812 */ /* 0x000fe200078efcff */
[----:B------:R-:W-:-:S07]  /*0830*/  IMAD.MOV.U32 R12, RZ, RZ, R4 ;  /* 0x000000ffff0c7224 */ /* 0x000fce00078e0004 */
.L_x_19:
[----:B------:R-:W-:Y:S05]  /*0840*/  BSYNC.RECONVERGENT B1 ;  /* 0x0000000000017941 */ /* 0x000fea0003800200 */
.L_x_17:
[----:B------:R-:W-:Y:S02]  /*0850*/  IMAD.MOV.U32 R7, RZ, RZ, 0x0 ;  /* 0x00000000ff077424 */ /* 0x000fe400078e00ff */
[----:B------:R-:W-:Y:S02]  /*0860*/  IMAD.MOV.U32 R2, RZ, RZ, R12 ;  /* 0x000000ffff027224 */ /* 0x000fe400078e000c */
[----:B------:R-:W-:Y:S01]  /*0870*/  IMAD.MOV.U32 R3, RZ, RZ, R13 ;  /* 0x000000ffff037224 */ /* 0x000fe200078e000d */
[----:B------:R-:W-:Y:S06]  /*0880*/  RET.REL.NODEC R6 `(_Z19vectorial_operationPfS_i) ;  /* 0xfffffff406dc7950 */ /* 0x000fec0003c3ffff */
.L_x_21:
        /* <DEDUP_REMOVED lines=15> */
.L_x_23:


//--------------------- .nv.shared._Z9reduceMaxPfS_i --------------------------
	.section	.nv.shared._Z9reduceMaxPfS_i,"aw",@nobits
	.sectionflags	@""
	.align	16
	.zero		1024


//--------------------- .nv.shared.reserved.0     --------------------------
	.section	.nv.shared.reserved.0,"aw",@nobits
	.weak		__nv_reservedSMEM_offset_0_alias
	.size		__nv_reservedSMEM_offset_0_alias, 0, 64
	.other		__nv_reservedSMEM_offset_0_alias,@"STO_CUDA_RESERVED_SHARED STV_DEFAULT"
__nv_reservedSMEM_offset_0_alias:
	.zero		0
	.zero		64


//--------------------- .nv.shared._Z30vectorial_operation_shared_memPfS_i --------------------------
	.section	.nv.shared._Z30vectorial_operation_shared_memPfS_i,"aw",@nobits
	.sectionflags	@""
	.align	16
.nv.shared._Z30vectorial_operation_shared_memPfS_i:
	.zero		2064


//--------------------- .nv.shared._Z19vectorial_operationPfS_i --------------------------
	.section	.nv.shared._Z19vectorial_operationPfS_i,"aw",@nobits
	.sectionflags	@""
	.align	16
	.zero		1024


//--------------------- .nv.constant0._Z9reduceMaxPfS_i --------------------------
	.section	.nv.constant0._Z9reduceMaxPfS_i,"a",@progbits
	.sectionflags	@""
	.align	4
.nv.constant0._Z9reduceMaxPfS_i:
	.zero		916


//--------------------- .nv.constant0._Z30vectorial_operation_shared_memPfS_i --------------------------
	.section	.nv.constant0._Z30vectorial_operation_shared_memPfS_i,"a",@progbits
	.sectionflags	@""
	.align	4
.nv.constant0._Z30vectorial_operation_shared_memPfS_i:
	.zero		916


//--------------------- .nv.constant0._Z19vectorial_operationPfS_i --------------------------
	.section	.nv.constant0._Z19vectorial_operationPfS_i,"a",@progbits
	.sectionflags	@""
	.align	4
.nv.constant0._Z19vectorial_operationPfS_i:
	.zero		916


//--------------------- SYMBOLS --------------------------

	.type		.nv.reservedSmem.offset0,@object
	.size		.nv.reservedSmem.offset0,0x4
	.type		.nv.reservedSmem.cap,@object
	.size		.nv.reservedSmem.cap,0x4
